//
// Generated by NVIDIA NVVM Compiler
//
// Compiler Build ID: CL-36424714
// Cuda compilation tools, release 13.0, V13.0.88
// Based on NVVM 20.0.0
//

.version 9.0
.target sm_100
.address_size 64

	// .globl	_Z17matmul_gpu_kernelPfS_S_S_iiii

.visible .entry _Z17matmul_gpu_kernelPfS_S_S_iiii(
	.param .u64 .ptr .align 1 _Z17matmul_gpu_kernelPfS_S_S_iiii_param_0,
	.param .u64 .ptr .align 1 _Z17matmul_gpu_kernelPfS_S_S_iiii_param_1,
	.param .u64 .ptr .align 1 _Z17matmul_gpu_kernelPfS_S_S_iiii_param_2,
	.param .u64 .ptr .align 1 _Z17matmul_gpu_kernelPfS_S_S_iiii_param_3,
	.param .u32 _Z17matmul_gpu_kernelPfS_S_S_iiii_param_4,
	.param .u32 _Z17matmul_gpu_kernelPfS_S_S_iiii_param_5,
	.param .u32 _Z17matmul_gpu_kernelPfS_S_S_iiii_param_6,
	.param .u32 _Z17matmul_gpu_kernelPfS_S_S_iiii_param_7
)
{
	.reg .pred 	%p<16>;
	.reg .b32 	%r<40>;
	.reg .b32 	%f<69>;
	.reg .b64 	%rd<55>;

	ld.param.u64 	%rd11, [_Z17matmul_gpu_kernelPfS_S_S_iiii_param_0];
	ld.param.u64 	%rd13, [_Z17matmul_gpu_kernelPfS_S_S_iiii_param_1];
	ld.param.u64 	%rd14, [_Z17matmul_gpu_kernelPfS_S_S_iiii_param_2];
	ld.param.u64 	%rd12, [_Z17matmul_gpu_kernelPfS_S_S_iiii_param_3];
	ld.param.u32 	%r20, [_Z17matmul_gpu_kernelPfS_S_S_iiii_param_4];
	ld.param.u32 	%r17, [_Z17matmul_gpu_kernelPfS_S_S_iiii_param_5];
	ld.param.u32 	%r18, [_Z17matmul_gpu_kernelPfS_S_S_iiii_param_6];
	ld.param.u32 	%r19, [_Z17matmul_gpu_kernelPfS_S_S_iiii_param_7];
	cvta.to.global.u64 	%rd1, %rd14;
	cvta.to.global.u64 	%rd2, %rd13;
	mov.u32 	%r21, %tid.x;
	mov.u32 	%r22, %tid.y;
	mov.u32 	%r23, %tid.z;
	mov.u32 	%r24, %ctaid.x;
	mov.u32 	%r25, %ctaid.y;
	mov.u32 	%r26, %ctaid.z;
	mov.u32 	%r27, %ntid.z;
	mad.lo.s32 	%r1, %r26, %r27, %r23;
	mov.u32 	%r28, %ntid.x;
	mad.lo.s32 	%r2, %r24, %r28, %r21;
	mov.u32 	%r29, %ntid.y;
	mad.lo.s32 	%r3, %r25, %r29, %r22;
	setp.ge.s32 	%p1, %r1, %r20;
	setp.ge.s32 	%p2, %r2, %r17;
	or.pred  	%p3, %p1, %p2;
	setp.ge.s32 	%p4, %r3, %r19;
	or.pred  	%p5, %p3, %p4;
	@%p5 bra 	$L__BB0_16;
	mul.lo.s32 	%r30, %r17, %r1;
	mul.lo.s32 	%r31, %r30, %r18;
	cvt.s64.s32 	%rd15, %r31;
	mul.lo.s32 	%r32, %r18, %r2;
	cvt.s64.s32 	%rd16, %r32;
	add.s64 	%rd3, %rd15, %rd16;
	mul.lo.s32 	%r4, %r19, %r30;
	mul.lo.s32 	%r5, %r19, %r2;
	mul.lo.s32 	%r33, %r18, %r3;
	cvt.s64.s32 	%rd4, %r33;
	setp.eq.s64 	%p6, %rd12, 0;
	mov.f32 	%f68, 0f00000000;
	@%p6 bra 	$L__BB0_3;
	cvta.to.global.u64 	%rd17, %rd12;
	mul.wide.u32 	%rd18, %r3, 4;
	add.s64 	%rd19, %rd17, %rd18;
	ld.global.f32 	%f68, [%rd19];
$L__BB0_3:
	setp.lt.s32 	%p7, %r18, 1;
	@%p7 bra 	$L__BB0_15;
	and.b32  	%r6, %r18, 7;
	setp.lt.u32 	%p8, %r18, 8;
	mov.b32 	%r38, 0;
	@%p8 bra 	$L__BB0_7;
	and.b32  	%r38, %r18, 2147483640;
	neg.s32 	%r36, %r38;
	shl.b64 	%rd20, %rd3, 2;
	add.s64 	%rd21, %rd20, %rd2;
	add.s64 	%rd54, %rd21, 16;
	shl.b64 	%rd22, %rd4, 2;
	add.s64 	%rd23, %rd22, %rd1;
	add.s64 	%rd53, %rd23, 16;
$L__BB0_6:
	.pragma "nounroll";
	ld.global.f32 	%f17, [%rd54+-16];
	ld.global.f32 	%f18, [%rd53+-16];
	fma.rn.f32 	%f19, %f17, %f18, %f68;
	ld.global.f32 	%f20, [%rd54+-12];
	ld.global.f32 	%f21, [%rd53+-12];
	fma.rn.f32 	%f22, %f20, %f21, %f19;
	ld.global.f32 	%f23, [%rd54+-8];
	ld.global.f32 	%f24, [%rd53+-8];
	fma.rn.f32 	%f25, %f23, %f24, %f22;
	ld.global.f32 	%f26, [%rd54+-4];
	ld.global.f32 	%f27, [%rd53+-4];
	fma.rn.f32 	%f28, %f26, %f27, %f25;
	ld.global.f32 	%f29, [%rd54];
	ld.global.f32 	%f30, [%rd53];
	fma.rn.f32 	%f31, %f29, %f30, %f28;
	ld.global.f32 	%f32, [%rd54+4];
	ld.global.f32 	%f33, [%rd53+4];
	fma.rn.f32 	%f34, %f32, %f33, %f31;
	ld.global.f32 	%f35, [%rd54+8];
	ld.global.f32 	%f36, [%rd53+8];
	fma.rn.f32 	%f37, %f35, %f36, %f34;
	ld.global.f32 	%f38, [%rd54+12];
	ld.global.f32 	%f39, [%rd53+12];
	fma.rn.f32 	%f68, %f38, %f39, %f37;
	add.s32 	%r36, %r36, 8;
	add.s64 	%rd54, %rd54, 32;
	add.s64 	%rd53, %rd53, 32;
	setp.ne.s32 	%p9, %r36, 0;
	@%p9 bra 	$L__BB0_6;
$L__BB0_7:
	setp.eq.s32 	%p10, %r6, 0;
	@%p10 bra 	$L__BB0_15;
	and.b32  	%r12, %r18, 3;
	setp.lt.u32 	%p11, %r6, 4;
	@%p11 bra 	$L__BB0_10;
	cvt.u64.u32 	%rd24, %r38;
	add.s64 	%rd25, %rd3, %rd24;
	shl.b64 	%rd26, %rd25, 2;
	add.s64 	%rd27, %rd2, %rd26;
	ld.global.f32 	%f41, [%rd27];
	add.s64 	%rd28, %rd24, %rd4;
	shl.b64 	%rd29, %rd28, 2;
	add.s64 	%rd30, %rd1, %rd29;
	ld.global.f32 	%f42, [%rd30];
	fma.rn.f32 	%f43, %f41, %f42, %f68;
	ld.global.f32 	%f44, [%rd27+4];
	ld.global.f32 	%f45, [%rd30+4];
	fma.rn.f32 	%f46, %f44, %f45, %f43;
	ld.global.f32 	%f47, [%rd27+8];
	ld.global.f32 	%f48, [%rd30+8];
	fma.rn.f32 	%f49, %f47, %f48, %f46;
	ld.global.f32 	%f50, [%rd27+12];
	ld.global.f32 	%f51, [%rd30+12];
	fma.rn.f32 	%f68, %f50, %f51, %f49;
	add.s32 	%r38, %r38, 4;
$L__BB0_10:
	setp.eq.s32 	%p12, %r12, 0;
	@%p12 bra 	$L__BB0_15;
	setp.eq.s32 	%p13, %r12, 1;
	@%p13 bra 	$L__BB0_13;
	cvt.u64.u32 	%rd31, %r38;
	add.s64 	%rd32, %rd3, %rd31;
	shl.b64 	%rd33, %rd32, 2;
	add.s64 	%rd34, %rd2, %rd33;
	ld.global.f32 	%f53, [%rd34];
	add.s64 	%rd35, %rd31, %rd4;
	shl.b64 	%rd36, %rd35, 2;
	add.s64 	%rd37, %rd1, %rd36;
	ld.global.f32 	%f54, [%rd37];
	fma.rn.f32 	%f55, %f53, %f54, %f68;
	ld.global.f32 	%f56, [%rd34+4];
	ld.global.f32 	%f57, [%rd37+4];
	fma.rn.f32 	%f68, %f56, %f57, %f55;
	add.s32 	%r38, %r38, 2;
$L__BB0_13:
	and.b32  	%r35, %r18, 1;
	setp.eq.b32 	%p14, %r35, 1;
	not.pred 	%p15, %p14;
	@%p15 bra 	$L__BB0_15;
	cvt.u64.u32 	%rd38, %r38;
	add.s64 	%rd39, %rd3, %rd38;
	shl.b64 	%rd40, %rd39, 2;
	add.s64 	%rd41, %rd2, %rd40;
	ld.global.f32 	%f58, [%rd41];
	add.s64 	%rd42, %rd38, %rd4;
	shl.b64 	%rd43, %rd42, 2;
	add.s64 	%rd44, %rd1, %rd43;
	ld.global.f32 	%f59, [%rd44];
	fma.rn.f32 	%f68, %f58, %f59, %f68;
$L__BB0_15:
	cvt.u64.u32 	%rd45, %r3;
	cvt.s64.s32 	%rd46, %r5;
	add.s64 	%rd47, %rd46, %rd45;
	cvt.s64.s32 	%rd48, %r4;
	add.s64 	%rd49, %rd47, %rd48;
	cvta.to.global.u64 	%rd50, %rd11;
	shl.b64 	%rd51, %rd49, 2;
	add.s64 	%rd52, %rd50, %rd51;
	st.global.f32 	[%rd52], %f68;
$L__BB0_16:
	ret;

}


// ===== COMPILED SASS (sm_100) =====

	.target	sm_100

	.elftype	@"ET_EXEC"


//--------------------- .note.nv.tkinfo           --------------------------
	.section	.note.nv.tkinfo,"",@"SHT_NOTE"
	.sectionflags	@"SHF_NOTE_NV_TKINFO"
	.tkinfo
        /*0018*/ 	.word	0x00000002
        /*0030*/ 	.string	""
        /*0030*/ 	.string	"ptxas"
        /*0030*/ 	.string	"Cuda compilation tools, release 13.0, V13.0.88"
        /*0030*/ 	.string	"Build cuda_13.0.r13.0/compiler.36424714_0"
        /*0030*/ 	.string	"-arch sm_100 -m 64 "



//--------------------- .note.nv.cuinfo           --------------------------
	.section	.note.nv.cuinfo,"",@"SHT_NOTE"
	.sectionflags	@"SHF_NOTE_NV_CUINFO"
        /*0018*/ 	.short	0x0002
        /*001a*/ 	.short	0x0064
        /*001c*/ 	.short	0x0082
	.zero		2


//--------------------- .nv.info                  --------------------------
	.section	.nv.info,"",@"SHT_CUDA_INFO"
	.align	4


	//----- nvinfo : EIATTR_REGCOUNT
	.align		4
        /*0000*/ 	.byte	0x04, 0x2f
        /*0002*/ 	.short	(.L_1 - .L_0)
	.align		4
.L_0:
        /*0004*/ 	.word	index@(_Z17matmul_gpu_kernelPfS_S_S_iiii)
        /*0008*/ 	.word	0x0000001e


	//----- nvinfo : EIATTR_FRAME_SIZE
	.align		4
.L_1:
        /*000c*/ 	.byte	0x04, 0x11
        /*000e*/ 	.short	(.L_3 - .L_2)
	.align		4
.L_2:
        /*0010*/ 	.word	index@(_Z17matmul_gpu_kernelPfS_S_S_iiii)
        /*0014*/ 	.word	0x00000000


	//----- nvinfo : EIATTR_MIN_STACK_SIZE
	.align		4
.L_3:
        /*0018*/ 	.byte	0x04, 0x12
        /*001a*/ 	.short	(.L_5 - .L_4)
	.align		4
.L_4:
        /*001c*/ 	.word	index@(_Z17matmul_gpu_kernelPfS_S_S_iiii)
        /*0020*/ 	.word	0x00000000
.L_5:


//--------------------- .nv.compat                --------------------------
	.section	.nv.compat,"",@"SHT_CUDA_COMPAT_INFO"
	.align	4
        /*0000*/ 	.byte	0x02, 0x09, 0x00, 0x00, 0x02, 0x02, 0x01, 0x00, 0x02, 0x05, 0x05, 0x00, 0x03, 0x07, 0x01, 0x01
        /*0010*/ 	.byte	0x02, 0x03, 0x00, 0x00, 0x02, 0x06, 0x01, 0x00, 0x04, 0x0b, 0x08, 0x00, 0x09, 0x00, 0x00, 0x00
        /*0020*/ 	.byte	0x00, 0x00, 0x00, 0x00


//--------------------- .nv.info._Z17matmul_gpu_kernelPfS_S_S_iiii --------------------------
	.section	.nv.info._Z17matmul_gpu_kernelPfS_S_S_iiii,"",@"SHT_CUDA_INFO"
	.sectionflags	@""
	.align	4


	//----- nvinfo : EIATTR_CUDA_API_VERSION
	.align		4
        /*0000*/ 	.byte	0x04, 0x37
        /*0002*/ 	.short	(.L_7 - .L_6)
.L_6:
        /*0004*/ 	.word	0x00000082


	//----- nvinfo : EIATTR_KPARAM_INFO
	.align		4
.L_7:
        /*0008*/ 	.byte	0x04, 0x17
        /*000a*/ 	.short	(.L_9 - .L_8)
.L_8:
        /*000c*/ 	.word	0x00000000
        /*0010*/ 	.short	0x0007
        /*0012*/ 	.short	0x002c
        /*0014*/ 	.byte	0x00, 0xf0, 0x11, 0x00


	//----- nvinfo : EIATTR_KPARAM_INFO
	.align		4
.L_9:
        /*0018*/ 	.byte	0x04, 0x17
        /*001a*/ 	.short	(.L_11 - .L_10)
.L_10:
        /*001c*/ 	.word	0x00000000
        /*0020*/ 	.short	0x0006
        /*0022*/ 	.short	0x0028
        /*0024*/ 	.byte	0x00, 0xf0, 0x11, 0x00


	//----- nvinfo : EIATTR_KPARAM_INFO
	.align		4
.L_11:
        /*0028*/ 	.byte	0x04, 0x17
        /*002a*/ 	.short	(.L_13 - .L_12)
.L_12:
        /*002c*/ 	.word	0x00000000
        /*0030*/ 	.short	0x0005
        /*0032*/ 	.short	0x0024
        /*0034*/ 	.byte	0x00, 0xf0, 0x11, 0x00


	//----- nvinfo : EIATTR_KPARAM_INFO
	.align		4
.L_13:
        /*0038*/ 	.byte	0x04, 0x17
        /*003a*/ 	.short	(.L_15 - .L_14)
.L_14:
        /*003c*/ 	.word	0x00000000
        /*0040*/ 	.short	0x0004
        /*0042*/ 	.short	0x0020
        /*0044*/ 	.byte	0x00, 0xf0, 0x11, 0x00


	//----- nvinfo : EIATTR_KPARAM_INFO
	.align		4
.L_15:
        /*0048*/ 	.byte	0x04, 0x17
        /*004a*/ 	.short	(.L_17 - .L_16)
.L_16:
        /*004c*/ 	.word	0x00000000
        /*0050*/ 	.short	0x0003
        /*0052*/ 	.short	0x0018
        /*0054*/ 	.byte	0x00, 0xf5, 0x21, 0x00


	//----- nvinfo : EIATTR_KPARAM_INFO
	.align		4
.L_17:
        /*0058*/ 	.byte	0x04, 0x17
        /*005a*/ 	.short	(.L_19 - .L_18)
.L_18:
        /*005c*/ 	.word	0x00000000
        /*0060*/ 	.short	0x0002
        /*0062*/ 	.short	0x0010
        /*0064*/ 	.byte	0x00, 0xf5, 0x21, 0x00


	//----- nvinfo : EIATTR_KPARAM_INFO
	.align		4
.L_19:
        /*0068*/ 	.byte	0x04, 0x17
        /*006a*/ 	.short	(.L_21 - .L_20)
.L_20:
        /*006c*/ 	.word	0x00000000
        /*0070*/ 	.short	0x0001
        /*0072*/ 	.short	0x0008
        /*0074*/ 	.byte	0x00, 0xf5, 0x21, 0x00


	//----- nvinfo : EIATTR_KPARAM_INFO
	.align		4
.L_21:
        /*0078*/ 	.byte	0x04, 0x17
        /*007a*/ 	.short	(.L_23 - .L_22)
.L_22:
        /*007c*/ 	.word	0x00000000
        /*0080*/ 	.short	0x0000
        /*0082*/ 	.short	0x0000
        /*0084*/ 	.byte	0x00, 0xf5, 0x21, 0x00


	//----- nvinfo : EIATTR_SPARSE_MMA_MASK
	.align		4
.L_23:
        /*0088*/ 	.byte	0x03, 0x50
        /*008a*/ 	.short	0x0000


	//----- nvinfo : EIATTR_MAXREG_COUNT
	.align		4
        /*008c*/ 	.byte	0x03, 0x1b
        /*008e*/ 	.short	0x00ff


	//----- nvinfo : EIATTR_MERCURY_ISA_VERSION
	.align		4
        /*0090*/ 	.byte	0x03, 0x5f
        /*0092*/ 	.short	0x0101


	//----- nvinfo : EIATTR_VRC_CTA_INIT_COUNT
	.align		4
        /*0094*/ 	.byte	0x02, 0x4a
	.zero		1
	.zero		1


	//----- nvinfo : EIATTR_EXIT_INSTR_OFFSETS
	.align		4
        /*0098*/ 	.byte	0x04, 0x1c
        /*009a*/ 	.short	(.L_25 - .L_24)


	//   ....[0]....
.L_24:
        /*009c*/ 	.word	0x00000120


	//   ....[1]....
        /*00a0*/ 	.word	0x00000a20


	//----- nvinfo : EIATTR_CBANK_PARAM_SIZE
	.align		4
.L_25:
        /*00a4*/ 	.byte	0x03, 0x19
        /*00a6*/ 	.short	0x0030


	//----- nvinfo : EIATTR_PARAM_CBANK
	.align		4
        /*00a8*/ 	.byte	0x04, 0x0a
        /*00aa*/ 	.short	(.L_27 - .L_26)
	.align		4
.L_26:
        /*00ac*/ 	.word	index@(.nv.constant0._Z17matmul_gpu_kernelPfS_S_S_iiii)
        /*00b0*/ 	.short	0x0380
        /*00b2*/ 	.short	0x0030


	//----- nvinfo : EIATTR_SW_WAR
	.align		4
.L_27:
        /*00b4*/ 	.byte	0x04, 0x36
        /*00b6*/ 	.short	(.L_29 - .L_28)
.L_28:
        /*00b8*/ 	.word	0x00000008
.L_29:


//--------------------- .nv.callgraph             --------------------------
	.section	.nv.callgraph,"",@"SHT_CUDA_CALLGRAPH"
	.align	4
	.sectionentsize	8
	.align		4
        /*0000*/ 	.word	0x00000000
	.align		4
        /*0004*/ 	.word	0xffffffff
	.align		4
        /*0008*/ 	.word	0x00000000
	.align		4
        /*000c*/ 	.word	0xfffffffe
	.align		4
        /*0010*/ 	.word	0x00000000
	.align		4
        /*0014*/ 	.word	0xfffffffd
	.align		4
        /*0018*/ 	.word	0x00000000
	.align		4
        /*001c*/ 	.word	0xfffffffc


//--------------------- .text._Z17matmul_gpu_kernelPfS_S_S_iiii --------------------------
	.section	.text._Z17matmul_gpu_kernelPfS_S_S_iiii,"ax",@progbits
	.align	128
        .global         _Z17matmul_gpu_kernelPfS_S_S_iiii
        .type           _Z17matmul_gpu_kernelPfS_S_S_iiii,@function
        .size           _Z17matmul_gpu_kernelPfS_S_S_iiii,(.L_x_5 - _Z17matmul_gpu_kernelPfS_S_S_iiii)
        .other          _Z17matmul_gpu_kernelPfS_S_S_iiii,@"STO_CUDA_ENTRY STV_DEFAULT"
_Z17matmul_gpu_kernelPfS_S_S_iiii:
.text._Z17matmul_gpu_kernelPfS_S_S_iiii:
[----:B------:R-:W-:Y:S01]  /*0000*/  LDC R1, c[0x0][0x37c] ;  /* 0x0000df00ff017b82 */ /* 0x000fe20000000800 */
[----:B------:R-:W0:Y:S07]  /*0010*/  S2R R6, SR_TID.X ;  /* 0x0000000000067919 */ /* 0x000e2e0000002100 */
[----:B------:R-:W1:Y:S01]  /*0020*/  LDC R3, c[0x0][0x368] ;  /* 0x0000da00ff037b82 */ /* 0x000e620000000800 */
[----:B------:R-:W2:Y:S01]  /*0030*/  LDCU.64 UR8, c[0x0][0x3a0] ;  /* 0x00007400ff0877ac */ /* 0x000ea20008000a00 */
[----:B------:R-:W1:Y:S01]  /*0040*/  S2R R4, SR_TID.Z ;  /* 0x0000000000047919 */ /* 0x000e620000002300 */
[----:B------:R-:W3:Y:S01]  /*0050*/  LDCU UR7, c[0x0][0x3ac] ;  /* 0x00007580ff0777ac */ /* 0x000ee20008000800 */
[----:B------:R-:W4:Y:S04]  /*0060*/  S2R R0, SR_TID.Y ;  /* 0x0000000000007919 */ /* 0x000f280000002200 */
[----:B------:R-:W0:Y:S08]  /*0070*/  S2UR UR4, SR_CTAID.X ;  /* 0x00000000000479c3 */ /* 0x000e300000002500 */
[----:B------:R-:W0:Y:S08]  /*0080*/  LDC R5, c[0x0][0x360] ;  /* 0x0000d800ff057b82 */ /* 0x000e300000000800 */
[----:B------:R-:W1:Y:S08]  /*0090*/  S2UR UR6, SR_CTAID.Z ;  /* 0x00000000000679c3 */ /* 0x000e700000002700 */
[----:B------:R-:W4:Y:S08]  /*00a0*/  S2UR UR5, SR_CTAID.Y ;  /* 0x00000000000579c3 */ /* 0x000f300000002600 */
[----:B------:R-:W4:Y:S01]  /*00b0*/  LDC R7, c[0x0][0x364] ;  /* 0x0000d900ff077b82 */ /* 0x000f220000000800 */
[----:B0-----:R-:W-:-:S05]  /*00c0*/  IMAD R6, R5, UR4, R6 ;  /* 0x0000000405067c24 */ /* 0x001fca000f8e0206 */
[----:B--2---:R-:W-:Y:S01]  /*00d0*/  ISETP.GE.AND P0, PT, R6, UR9, PT ;  /* 0x0000000906007c0c */ /* 0x004fe2000bf06270 */
[----:B-1----:R-:W-:-:S05]  /*00e0*/  IMAD R4, R3, UR6, R4 ;  /* 0x0000000603047c24 */ /* 0x002fca000f8e0204 */
[----:B------:R-:W-:Y:S01]  /*00f0*/  ISETP.GE.OR P0, PT, R4, UR8, P0 ;  /* 0x0000000804007c0c */ /* 0x000fe20008706670 */
[----:B----4-:R-:W-:-:S05]  /*0100*/  IMAD R0, R7, UR5, R0 ;  /* 0x0000000507007c24 */ /* 0x010fca000f8e0200 */
[----:B---3--:R-:W-:-:S13]  /*0110*/  ISETP.GE.OR P0, PT, R0, UR7, P0 ;  /* 0x0000000700007c0c */ /* 0x008fda0008706670 */
[----:B------:R-:W-:Y:S05]  /*0120*/  @P0 EXIT ;  /* 0x000000000000094d */ /* 0x000fea0003800000 */
[----:B------:R-:W0:Y:S01]  /*0130*/  LDCU.64 UR4, c[0x0][0x398] ;  /* 0x00007300ff0477ac */ /* 0x000e220008000a00 */
[----:B------:R-:W1:Y:S01]  /*0140*/  LDC R7, c[0x0][0x3a8] ;  /* 0x0000ea00ff077b82 */ /* 0x000e620000000800 */
[----:B------:R-:W-:Y:S01]  /*0150*/  IMAD.MOV.U32 R13, RZ, RZ, RZ ;  /* 0x000000ffff0d7224 */ /* 0x000fe200078e00ff */
[----:B0-----:R-:W-:-:S04]  /*0160*/  ISETP.NE.U32.AND P0, PT, RZ, UR4, PT ;  /* 0x00000004ff007c0c */ /* 0x001fc8000bf05070 */
[----:B------:R-:W-:Y:S01]  /*0170*/  ISETP.NE.AND.EX P0, PT, RZ, UR5, PT, P0 ;  /* 0x00000005ff007c0c */ /* 0x000fe2000bf05300 */
[----:B------:R-:W0:-:S12]  /*0180*/  LDCU.64 UR4, c[0x0][0x358] ;  /* 0x00006b00ff0477ac */ /* 0x000e180008000a00 */
[----:B------:R-:W2:Y:S01]  /*0190*/  @P0 LDC.64 R2, c[0x0][0x398] ;  /* 0x0000e600ff020b82 */ /* 0x000ea20000000a00 */
[----:B------:R-:W-:Y:S02]  /*01a0*/  IMAD R4, R4, UR9, RZ ;  /* 0x0000000904047c24 */ /* 0x000fe4000f8e02ff */
[-C--:B-1----:R-:W-:Y:S02]  /*01b0*/  IMAD R15, R6, R7.reuse, RZ ;  /* 0x00000007060f7224 */ /* 0x082fe400078e02ff */
[----:B------:R-:W-:-:S03]  /*01c0*/  IMAD R14, R4, R7, RZ ;  /* 0x00000007040e7224 */ /* 0x000fc600078e02ff */
[----:B------:R-:W-:Y:S01]  /*01d0*/  SHF.R.S32.HI R5, RZ, 0x1f, R15 ;  /* 0x0000001fff057819 */ /* 0x000fe2000001140f */
[----:B--2---:R-:W-:-:S05]  /*01e0*/  @P0 IMAD.WIDE.U32 R2, R0, 0x4, R2 ;  /* 0x0000000400020825 */ /* 0x004fca00078e0002 */
[----:B0-----:R0:W5:Y:S01]  /*01f0*/  @P0 LDG.E R13, desc[UR4][R2.64] ;  /* 0x00000004020d0981 */ /* 0x001162000c1e1900 */
[----:B------:R-:W-:Y:S01]  /*0200*/  ISETP.GE.AND P0, PT, R7, 0x1, PT ;  /* 0x000000010700780c */ /* 0x000fe20003f06270 */
[----:B------:R-:W-:Y:S01]  /*0210*/  IMAD R11, R6, UR7, RZ ;  /* 0x00000007060b7c24 */ /* 0x000fe2000f8e02ff */
[----:B------:R-:W-:Y:S01]  /*0220*/  IADD3 R15, P1, PT, R14, R15, RZ ;  /* 0x0000000f0e0f7210 */ /* 0x000fe20007f3e0ff */
[----:B------:R-:W-:-:S03]  /*0230*/  IMAD R10, R4, UR7, RZ ;  /* 0x00000007040a7c24 */ /* 0x000fc6000f8e02ff */
[----:B------:R-:W-:-:S07]  /*0240*/  LEA.HI.X.SX32 R14, R14, R5, 0x1, P1 ;  /* 0x000000050e0e7211 */ /* 0x000fce00008f0eff */
[----:B0-----:R-:W-:Y:S05]  /*0250*/  @!P0 BRA `(.L_x_0) ;  /* 0x0000000400d08947 */ /* 0x001fea0003800000 */
[C---:B------:R-:W-:Y:S01]  /*0260*/  ISETP.GE.U32.AND P1, PT, R7.reuse, 0x8, PT ;  /* 0x000000080700780c */ /* 0x040fe20003f26070 */
[----:B------:R-:W-:Y:S01]  /*0270*/  IMAD R17, R0, R7, RZ ;  /* 0x0000000700117224 */ /* 0x000fe200078e02ff */
[----:B------:R-:W-:Y:S01]  /*0280*/  LOP3.LUT R25, R7, 0x7, RZ, 0xc0, !PT ;  /* 0x0000000707197812 */ /* 0x000fe200078ec0ff */
[----:B------:R-:W-:-:S03]  /*0290*/  IMAD.MOV.U32 R16, RZ, RZ, RZ ;  /* 0x000000ffff107224 */ /* 0x000fc600078e00ff */
[----:B------:R-:W-:Y:S02]  /*02a0*/  ISETP.NE.AND P0, PT, R25, RZ, PT ;  /* 0x000000ff1900720c */ /* 0x000fe40003f05270 */
[----:B------:R-:W-:-:S05]  /*02b0*/  SHF.R.S32.HI R12, RZ, 0x1f, R17 ;  /* 0x0000001fff0c7819 */ /* 0x000fca0000011411 */
[----:B------:R-:W-:Y:S06]  /*02c0*/  @!P1 BRA `(.L_x_1) ;  /* 0x0000000000bc9947 */ /* 0x000fec0003800000 */
[----:B------:R-:W0:Y:S01]  /*02d0*/  LDCU.64 UR6, c[0x0][0x388] ;  /* 0x00007100ff0677ac */ /* 0x000e220008000a00 */
[----:B------:R-:W-:Y:S01]  /*02e0*/  LOP3.LUT R16, R7, 0x7ffffff8, RZ, 0xc0, !PT ;  /* 0x7ffffff807107812 */ /* 0x000fe200078ec0ff */
[----:B------:R-:W1:Y:S04]  /*02f0*/  LDCU.64 UR8, c[0x0][0x390] ;  /* 0x00007200ff0877ac */ /* 0x000e680008000a00 */
[----:B------:R-:W-:Y:S01]  /*0300*/  IMAD.MOV R6, RZ, RZ, -R16 ;  /* 0x000000ffff067224 */ /* 0x000fe200078e0a10 */
[----:B0-----:R-:W-:Y:S02]  /*0310*/  LEA R21, P1, R15, UR6, 0x2 ;  /* 0x000000060f157c11 */ /* 0x001fe4000f8210ff */
[----:B-1----:R-:W-:Y:S02]  /*0320*/  LEA R9, P3, R17, UR8, 0x2 ;  /* 0x0000000811097c11 */ /* 0x002fe4000f8610ff */
[----:B------:R-:W-:-:S02]  /*0330*/  IADD3 R21, P2, PT, R21, 0x10, RZ ;  /* 0x0000001015157810 */ /* 0x000fc40007f5e0ff */
[----:B------:R-:W-:Y:S02]  /*0340*/  IADD3 R9, P4, PT, R9, 0x10, RZ ;  /* 0x0000001009097810 */ /* 0x000fe40007f9e0ff */
[----:B------:R-:W-:Y:S02]  /*0350*/  LEA.HI.X R22, R15, UR7, R14, 0x2, P1 ;  /* 0x000000070f167c11 */ /* 0x000fe400088f140e */
[----:B------:R-:W-:-:S03]  /*0360*/  LEA.HI.X R18, R17, UR9, R12, 0x2, P3 ;  /* 0x0000000911127c11 */ /* 0x000fc600098f140c */
[----:B------:R-:W-:Y:S02]  /*0370*/  IMAD.X R22, RZ, RZ, R22, P2 ;  /* 0x000000ffff167224 */ /* 0x000fe400010e0616 */
[----:B------:R-:W-:-:S07]  /*0380*/  IMAD.X R18, RZ, RZ, R18, P4 ;  /* 0x000000ffff127224 */ /* 0x000fce00020e0612 */
.L_x_2:
[----:B------:R-:W-:Y:S02]  /*0390*/  IMAD.MOV.U32 R2, RZ, RZ, R21 ;  /* 0x000000ffff027224 */ /* 0x000fe400078e0015 */
[----:B------:R-:W-:Y:S02]  /*03a0*/  IMAD.MOV.U32 R3, RZ, RZ, R22 ;  /* 0x000000ffff037224 */ /* 0x000fe400078e0016 */
[----:B------:R-:W-:Y:S02]  /*03b0*/  IMAD.MOV.U32 R4, RZ, RZ, R9 ;  /* 0x000000ffff047224 */ /* 0x000fe400078e0009 */
[----:B------:R-:W-:Y:S01]  /*03c0*/  IMAD.MOV.U32 R5, RZ, RZ, R18 ;  /* 0x000000ffff057224 */ /* 0x000fe200078e0012 */
[----:B------:R-:W2:Y:S04]  /*03d0*/  LDG.E R22, desc[UR4][R2.64+-0xc] ;  /* 0xfffff40402167981 */ /* 0x000ea8000c1e1900 */
[----:B------:R-:W3:Y:S04]  /*03e0*/  LDG.E R18, desc[UR4][R2.64+-0x10] ;  /* 0xfffff00402127981 */ /* 0x000ee8000c1e1900 */
[----:B------:R-:W3:Y:S04]  /*03f0*/  LDG.E R21, desc[UR4][R4.64+-0x10] ;  /* 0xfffff00404157981 */ /* 0x000ee8000c1e1900 */
[----:B------:R-:W2:Y:S04]  /*0400*/  LDG.E R23, desc[UR4][R4.64+-0xc] ;  /* 0xfffff40404177981 */ /* 0x000ea8000c1e1900 */
[----:B------:R-:W4:Y:S04]  /*0410*/  LDG.E R20, desc[UR4][R2.64+-0x8] ;  /* 0xfffff80402147981 */ /* 0x000f28000c1e1900 */
[----:B------:R-:W4:Y:S04]  /*0420*/  LDG.E R19, desc[UR4][R4.64+-0x8] ;  /* 0xfffff80404137981 */ /* 0x000f28000c1e1900 */
[----:B------:R-:W4:Y:S04]  /*0430*/  LDG.E R8, desc[UR4][R2.64+-0x4] ;  /* 0xfffffc0402087981 */ /* 0x000f28000c1e1900 */
[----:B------:R-:W4:Y:S04]  /*0440*/  LDG.E R9, desc[UR4][R4.64+-0x4] ;  /* 0xfffffc0404097981 */ /* 0x000f28000c1e1900 */
[----:B------:R-:W4:Y:S01]  /*0450*/  LDG.E R24, desc[UR4][R4.64+0x8] ;  /* 0x0000080404187981 */ /* 0x000f22000c1e1900 */
[----:B---3-5:R-:W-:-:S03]  /*0460*/  FFMA R21, R18, R21, R13 ;  /* 0x0000001512157223 */ /* 0x028fc6000000000d */
[----:B------:R-:W3:Y:S01]  /*0470*/  LDG.E R13, desc[UR4][R2.64] ;  /* 0x00000004020d7981 */ /* 0x000ee2000c1e1900 */
[----:B--2---:R-:W-:-:S03]  /*0480*/  FFMA R23, R22, R23, R21 ;  /* 0x0000001716177223 */ /* 0x004fc60000000015 */
[----:B------:R-:W3:Y:S04]  /*0490*/  LDG.E R18, desc[UR4][R4.64] ;  /* 0x0000000404127981 */ /* 0x000ee8000c1e1900 */
[----:B------:R-:W2:Y:S04]  /*04a0*/  LDG.E R21, desc[UR4][R2.64+0x4] ;  /* 0x0000040402157981 */ /* 0x000ea8000c1e1900 */
[----:B------:R-:W2:Y:S01]  /*04b0*/  LDG.E R22, desc[UR4][R4.64+0x4] ;  /* 0x0000040404167981 */ /* 0x000ea2000c1e1900 */
[----:B----4-:R-:W-:-:S03]  /*04c0*/  FFMA R27, R20, R19, R23 ;  /* 0x00000013141b7223 */ /* 0x010fc60000000017 */
[----:B------:R-:W4:Y:S04]  /*04d0*/  LDG.E R23, desc[UR4][R2.64+0x8] ;  /* 0x0000080402177981 */ /* 0x000f28000c1e1900 */
[----:B------:R-:W4:Y:S04]  /*04e0*/  LDG.E R19, desc[UR4][R2.64+0xc] ;  /* 0x00000c0402137981 */ /* 0x000f28000c1e1900 */
[----:B------:R-:W4:Y:S01]  /*04f0*/  LDG.E R20, desc[UR4][R4.64+0xc] ;  /* 0x00000c0404147981 */ /* 0x000f22000c1e1900 */
[----:B------:R-:W-:Y:S02]  /*0500*/  VIADD R6, R6, 0x8 ;  /* 0x0000000806067836 */ /* 0x000fe40000000000 */
[----:B------:R-:W-:-:S03]  /*0510*/  FFMA R8, R8, R9, R27 ;  /* 0x0000000908087223 */ /* 0x000fc6000000001b */
[----:B------:R-:W-:Y:S02]  /*0520*/  ISETP.NE.AND P1, PT, R6, RZ, PT ;  /* 0x000000ff0600720c */ /* 0x000fe40003f25270 */
[----:B------:R-:W-:Y:S01]  /*0530*/  IADD3 R9, P3, PT, R4, 0x20, RZ ;  /* 0x0000002004097810 */ /* 0x000fe20007f7e0ff */
[----:B---3--:R-:W-:-:S04]  /*0540*/  FFMA R8, R13, R18, R8 ;  /* 0x000000120d087223 */ /* 0x008fc80000000008 */
[----:B--2---:R-:W-:Y:S01]  /*0550*/  FFMA R8, R21, R22, R8 ;  /* 0x0000001615087223 */ /* 0x004fe20000000008 */
[----:B------:R-:W-:-:S03]  /*0560*/  IADD3 R21, P2, PT, R2, 0x20, RZ ;  /* 0x0000002002157810 */ /* 0x000fc60007f5e0ff */
[----:B----4-:R-:W-:Y:S01]  /*0570*/  FFMA R8, R23, R24, R8 ;  /* 0x0000001817087223 */ /* 0x010fe20000000008 */
[----:B------:R-:W-:Y:S02]  /*0580*/  IMAD.X R18, RZ, RZ, R5, P3 ;  /* 0x000000ffff127224 */ /* 0x000fe400018e0605 */
[----:B------:R-:W-:Y:S02]  /*0590*/  IMAD.X R22, RZ, RZ, R3, P2 ;  /* 0x000000ffff167224 */ /* 0x000fe400010e0603 */
[----:B------:R-:W-:Y:S01]  /*05a0*/  FFMA R13, R19, R20, R8 ;  /* 0x00000014130d7223 */ /* 0x000fe20000000008 */
[----:B------:R-:W-:Y:S06]  /*05b0*/  @P1 BRA `(.L_x_2) ;  /* 0xfffffffc00741947 */ /* 0x000fec000383ffff */
.L_x_1:
[----:B------:R-:W-:Y:S05]  /*05c0*/  @!P0 BRA `(.L_x_0) ;  /* 0x0000000000f48947 */ /* 0x000fea0003800000 */
[----:B------:R-:W-:Y:S02]  /*05d0*/  ISETP.GE.U32.AND P0, PT, R25, 0x4, PT ;  /* 0x000000041900780c */ /* 0x000fe40003f06070 */
[----:B------:R-:W-:-:S04]  /*05e0*/  LOP3.LUT R23, R7, 0x3, RZ, 0xc0, !PT ;  /* 0x0000000307177812 */ /* 0x000fc800078ec0ff */
[----:B------:R-:W-:-:S07]  /*05f0*/  ISETP.NE.AND P1, PT, R23, RZ, PT ;  /* 0x000000ff1700720c */ /* 0x000fce0003f25270 */
[----:B------:R-:W-:Y:S06]  /*0600*/  @!P0 BRA `(.L_x_3) ;  /* 0x00000000005c8947 */ /* 0x000fec0003800000 */
[----:B------:R-:W0:Y:S01]  /*0610*/  LDCU.64 UR6, c[0x0][0x388] ;  /* 0x00007100ff0677ac */ /* 0x000e220008000a00 */
[----:B------:R-:W-:Y:S02]  /*0620*/  IADD3 R5, P0, PT, R16, R15, RZ ;  /* 0x0000000f10057210 */ /* 0x000fe40007f1e0ff */
[----:B------:R-:W-:Y:S01]  /*0630*/  IADD3 R3, P2, PT, R17, R16, RZ ;  /* 0x0000001011037210 */ /* 0x000fe20007f5e0ff */
[----:B------:R-:W1:Y:S02]  /*0640*/  LDCU.64 UR8, c[0x0][0x390] ;  /* 0x00007200ff0877ac */ /* 0x000e640008000a00 */
[----:B------:R-:W-:Y:S02]  /*0650*/  IMAD.X R8, RZ, RZ, R14, P0 ;  /* 0x000000ffff087224 */ /* 0x000fe400000e060e */
[----:B------:R-:W-:Y:S01]  /*0660*/  IMAD.X R6, RZ, RZ, R12, P2 ;  /* 0x000000ffff067224 */ /* 0x000fe200010e060c */
[----:B0-----:R-:W-:Y:S02]  /*0670*/  LEA R4, P0, R5, UR6, 0x2 ;  /* 0x0000000605047c11 */ /* 0x001fe4000f8010ff */
[----:B-1----:R-:W-:-:S02]  /*0680*/  LEA R2, P2, R3, UR8, 0x2 ;  /* 0x0000000803027c11 */ /* 0x002fc4000f8410ff */
[----:B------:R-:W-:Y:S02]  /*0690*/  LEA.HI.X R5, R5, UR7, R8, 0x2, P0 ;  /* 0x0000000705057c11 */ /* 0x000fe400080f1408 */
[----:B------:R-:W-:-:S03]  /*06a0*/  LEA.HI.X R3, R3, UR9, R6, 0x2, P2 ;  /* 0x0000000903037c11 */ /* 0x000fc600090f1406 */
[----:B------:R-:W2:Y:S04]  /*06b0*/  LDG.E R6, desc[UR4][R4.64] ;  /* 0x0000000404067981 */ /* 0x000ea8000c1e1900 */
[----:B------:R-:W2:Y:S04]  /*06c0*/  LDG.E R8, desc[UR4][R2.64] ;  /* 0x0000000402087981 */ /* 0x000ea8000c1e1900 */
[----:B------:R-:W3:Y:S04]  /*06d0*/  LDG.E R9, desc[UR4][R4.64+0x4] ;  /* 0x0000040404097981 */ /* 0x000ee8000c1e1900 */
[----:B------:R-:W3:Y:S04]  /*06e0*/  LDG.E R18, desc[UR4][R2.64+0x4] ;  /* 0x0000040402127981 */ /* 0x000ee8000c1e1900 */
[----:B------:R-:W4:Y:S04]  /*06f0*/  LDG.E R19, desc[UR4][R4.64+0x8] ;  /* 0x0000080404137981 */ /* 0x000f28000c1e1900 */
[----:B------:R-:W4:Y:S04]  /*0700*/  LDG.E R20, desc[UR4][R2.64+0x8] ;  /* 0x0000080402147981 */ /* 0x000f28000c1e1900 */
[----:B------:R-:W4:Y:S04]  /*0710*/  LDG.E R21, desc[UR4][R4.64+0xc] ;  /* 0x00000c0404157981 */ /* 0x000f28000c1e1900 */
[----:B------:R-:W4:Y:S01]  /*0720*/  LDG.E R22, desc[UR4][R2.64+0xc] ;  /* 0x00000c0402167981 */ /* 0x000f22000c1e1900 */
[----:B------:R-:W-:-:S02]  /*0730*/  VIADD R16, R16, 0x4 ;  /* 0x0000000410107836 */ /* 0x000fc40000000000 */
[----:B--2--5:R-:W-:-:S04]  /*0740*/  FFMA R6, R6, R8, R13 ;  /* 0x0000000806067223 */ /* 0x024fc8000000000d */
[----:B---3--:R-:W-:-:S04]  /*0750*/  FFMA R6, R9, R18, R6 ;  /* 0x0000001209067223 */ /* 0x008fc80000000006 */
[----:B----4-:R-:W-:-:S04]  /*0760*/  FFMA R6, R19, R20, R6 ;  /* 0x0000001413067223 */ /* 0x010fc80000000006 */
[----:B------:R-:W-:-:S07]  /*0770*/  FFMA R13, R21, R22, R6 ;  /* 0x00000016150d7223 */ /* 0x000fce0000000006 */
.L_x_3:
[----:B------:R-:W-:Y:S05]  /*0780*/  @!P1 BRA `(.L_x_0) ;  /* 0x0000000000849947 */ /* 0x000fea0003800000 */
[----:B------:R-:W-:Y:S02]  /*0790*/  LOP3.LUT R7, R7, 0x1, RZ, 0xc0, !PT ;  /* 0x0000000107077812 */ /* 0x000fe400078ec0ff */
[----:B------:R-:W-:Y:S02]  /*07a0*/  ISETP.NE.AND P1, PT, R23, 0x1, PT ;  /* 0x000000011700780c */ /* 0x000fe40003f25270 */
[----:B------:R-:W-:-:S11]  /*07b0*/  ISETP.NE.U32.AND P0, PT, R7, 0x1, PT ;  /* 0x000000010700780c */ /* 0x000fd60003f05070 */
[----:B------:R-:W0:Y:S01]  /*07c0*/  @P1 LDC.64 R8, c[0x0][0x388] ;  /* 0x0000e200ff081b82 */ /* 0x000e220000000a00 */
[CC--:B------:R-:W-:Y:S02]  /*07d0*/  @P1 IADD3 R19, P3, PT, R16.reuse, R15.reuse, RZ ;  /* 0x0000000f10131210 */ /* 0x0c0fe40007f7e0ff */
[C---:B------:R-:W-:Y:S01]  /*07e0*/  @P1 IADD3 R18, P4, PT, R17.reuse, R16, RZ ;  /* 0x0000001011121210 */ /* 0x040fe20007f9e0ff */
[----:B------:R-:W-:Y:S02]  /*07f0*/  @P1 VIADD R16, R16, 0x2 ;  /* 0x0000000210101836 */ /* 0x000fe40000000000 */
[----:B------:R-:W-:Y:S02]  /*0800*/  @P1 IMAD.X R20, RZ, RZ, R14, P3 ;  /* 0x000000ffff141224 */ /* 0x000fe400018e060e */
[----:B------:R-:W1:Y:S01]  /*0810*/  @P1 LDC.64 R6, c[0x0][0x390] ;  /* 0x0000e400ff061b82 */ /* 0x000e620000000a00 */
[----:B------:R-:W-:Y:S02]  /*0820*/  @!P0 IADD3 R15, P5, PT, R16, R15, RZ ;  /* 0x0000000f100f8210 */ /* 0x000fe40007fbe0ff */
[----:B------:R-:W-:Y:S01]  /*0830*/  @!P0 IADD3 R16, P2, PT, R17, R16, RZ ;  /* 0x0000001011108210 */ /* 0x000fe20007f5e0ff */
[----:B------:R-:W-:-:S02]  /*0840*/  @P1 IMAD.X R17, RZ, RZ, R12, P4 ;  /* 0x000000ffff111224 */ /* 0x000fc400020e060c */
[----:B------:R-:W-:Y:S02]  /*0850*/  @!P0 IMAD.X R14, RZ, RZ, R14, P5 ;  /* 0x000000ffff0e8224 */ /* 0x000fe400028e060e */
[----:B------:R-:W2:Y:S01]  /*0860*/  @!P0 LDC.64 R4, c[0x0][0x388] ;  /* 0x0000e200ff048b82 */ /* 0x000ea20000000a00 */
[----:B------:R-:W-:-:S07]  /*0870*/  @!P0 IMAD.X R12, RZ, RZ, R12, P2 ;  /* 0x000000ffff0c8224 */ /* 0x000fce00010e060c */
[----:B------:R-:W3:Y:S01]  /*0880*/  @!P0 LDC.64 R2, c[0x0][0x390] ;  /* 0x0000e400ff028b82 */ /* 0x000ee20000000a00 */
[----:B0-----:R-:W-:-:S04]  /*0890*/  @P1 LEA R8, P4, R19, R8, 0x2 ;  /* 0x0000000813081211 */ /* 0x001fc800078810ff */
[----:B------:R-:W-:Y:S02]  /*08a0*/  @P1 LEA.HI.X R9, R19, R9, R20, 0x2, P4 ;  /* 0x0000000913091211 */ /* 0x000fe400020f1414 */
[----:B-1----:R-:W-:-:S04]  /*08b0*/  @P1 LEA R6, P3, R18, R6, 0x2 ;  /* 0x0000000612061211 */ /* 0x002fc800078610ff */
[----:B------:R-:W-:Y:S02]  /*08c0*/  @P1 LEA.HI.X R7, R18, R7, R17, 0x2, P3 ;  /* 0x0000000712071211 */ /* 0x000fe400018f1411 */
[----:B------:R-:W4:Y:S01]  /*08d0*/  @P1 LDG.E R17, desc[UR4][R8.64+0x4] ;  /* 0x0000040408111981 */ /* 0x000f22000c1e1900 */
[----:B--2---:R-:W-:-:S04]  /*08e0*/  @!P0 LEA R4, P5, R15, R4, 0x2 ;  /* 0x000000040f048211 */ /* 0x004fc800078a10ff */
[----:B------:R-:W-:Y:S02]  /*08f0*/  @!P0 LEA.HI.X R5, R15, R5, R14, 0x2, P5 ;  /* 0x000000050f058211 */ /* 0x000fe400028f140e */
[----:B------:R-:W2:Y:S01]  /*0900*/  @P1 LDG.E R14, desc[UR4][R8.64] ;  /* 0x00000004080e1981 */ /* 0x000ea2000c1e1900 */
[----:B---3--:R-:W-:-:S03]  /*0910*/  @!P0 LEA R2, P2, R16, R2, 0x2 ;  /* 0x0000000210028211 */ /* 0x008fc600078410ff */
[----:B------:R-:W2:Y:S01]  /*0920*/  @P1 LDG.E R15, desc[UR4][R6.64] ;  /* 0x00000004060f1981 */ /* 0x000ea2000c1e1900 */
[----:B------:R-:W-:-:S03]  /*0930*/  @!P0 LEA.HI.X R3, R16, R3, R12, 0x2, P2 ;  /* 0x0000000310038211 */ /* 0x000fc600010f140c */
[----:B------:R-:W4:Y:S04]  /*0940*/  @P1 LDG.E R12, desc[UR4][R6.64+0x4] ;  /* 0x00000404060c1981 */ /* 0x000f28000c1e1900 */
[----:B------:R-:W3:Y:S04]  /*0950*/  @!P0 LDG.E R4, desc[UR4][R4.64] ;  /* 0x0000000404048981 */ /* 0x000ee8000c1e1900 */
[----:B------:R-:W3:Y:S01]  /*0960*/  @!P0 LDG.E R2, desc[UR4][R2.64] ;  /* 0x0000000402028981 */ /* 0x000ee2000c1e1900 */
[----:B--2--5:R-:W-:-:S04]  /*0970*/  @P1 FFMA R14, R14, R15, R13 ;  /* 0x0000000f0e0e1223 */ /* 0x024fc8000000000d */
[----:B----4-:R-:W-:-:S04]  /*0980*/  @P1 FFMA R13, R17, R12, R14 ;  /* 0x0000000c110d1223 */ /* 0x010fc8000000000e */
[----:B---3--:R-:W-:-:S07]  /*0990*/  @!P0 FFMA R13, R4, R2, R13 ;  /* 0x00000002040d8223 */ /* 0x008fce000000000d */
.L_x_0:
[----:B------:R-:W0:Y:S01]  /*09a0*/  LDCU.64 UR6, c[0x0][0x380] ;  /* 0x00007000ff0677ac */ /* 0x000e220008000a00 */
[----:B------:R-:W-:Y:S02]  /*09b0*/  IADD3 R0, P0, P1, R10, R11, R0 ;  /* 0x0000000b0a007210 */ /* 0x000fe4000791e000 */
[----:B------:R-:W-:Y:S02]  /*09c0*/  SHF.R.S32.HI R11, RZ, 0x1f, R11 ;  /* 0x0000001fff0b7819 */ /* 0x000fe4000001140b */
[----:B------:R-:W-:-:S04]  /*09d0*/  SHF.R.S32.HI R10, RZ, 0x1f, R10 ;  /* 0x0000001fff0a7819 */ /* 0x000fc8000001140a */
[----:B------:R-:W-:Y:S02]  /*09e0*/  IADD3.X R11, PT, PT, R10, R11, RZ, P0, P1 ;  /* 0x0000000b0a0b7210 */ /* 0x000fe400007e24ff */
[----:B0-----:R-:W-:-:S04]  /*09f0*/  LEA R2, P0, R0, UR6, 0x2 ;  /* 0x0000000600027c11 */ /* 0x001fc8000f8010ff */
[----:B------:R-:W-:-:S05]  /*0a00*/  LEA.HI.X R3, R0, UR7, R11, 0x2, P0 ;  /* 0x0000000700037c11 */ /* 0x000fca00080f140b */
[----:B-----5:R-:W-:Y:S01]  /*0a10*/  STG.E desc[UR4][R2.64], R13 ;  /* 0x0000000d02007986 */ /* 0x020fe2000c101904 */
[----:B------:R-:W-:Y:S05]  /*0a20*/  EXIT ;  /* 0x000000000000794d */ /* 0x000fea0003800000 */
.L_x_4:
[----:B------:R-:W-:-:S00]  /*0a30*/  BRA `(.L_x_4) ;  /* 0xfffffffc00fc7947 */ /* 0x000fc0000383ffff */
[----:B------:R-:W-:-:S00]  /*0a40*/  NOP ;  /* 0x0000000000007918 */ /* 0x000fc00000000000 */
        /* <DEDUP_REMOVED lines=11> */
.L_x_5:


//--------------------- .nv.shared.reserved.0     --------------------------
	.section	.nv.shared.reserved.0,"aw",@nobits
	.weak		__nv_reservedSMEM_offset_0_alias
	.size		__nv_reservedSMEM_offset_0_alias, 0, 64
	.other		__nv_reservedSMEM_offset_0_alias,@"STO_CUDA_RESERVED_SHARED STV_DEFAULT"
__nv_reservedSMEM_offset_0_alias:
	.zero		0
	.zero		64


//--------------------- .nv.constant0._Z17matmul_gpu_kernelPfS_S_S_iiii --------------------------
	.section	.nv.constant0._Z17matmul_gpu_kernelPfS_S_S_iiii,"a",@progbits
	.sectionflags	@""
	.align	4
.nv.constant0._Z17matmul_gpu_kernelPfS_S_S_iiii:
	.zero		944


//--------------------- SYMBOLS --------------------------

	.type		.nv.reservedSmem.offset0,@object
	.size		.nv.reservedSmem.offset0,0x4
